	.headerflags	@"EF_CUDA_TEXMODE_UNIFIED EF_CUDA_64BIT_ADDRESS EF_CUDA_ACCELERATORS EF_CUDA_SM90 EF_CUDA_VIRTUAL_SM(EF_CUDA_SM90)"
	.elftype	@"ET_EXEC"


//--------------------- .nv.info                  --------------------------
	.section	.nv.info,"",@"SHT_CUDA_INFO"
	.align	4


	//----- nvinfo : EIATTR_REGCOUNT
	.align		4
        /*0000*/ 	.byte	0x04, 0x2f
        /*0002*/ 	.short	(.L_1 - .L_0)
	.align		4
.L_0:
        /*0004*/ 	.word	index@(triton_poi_fused_relu_0)
        /*0008*/ 	.word	0x0000000c


	//----- nvinfo : EIATTR_MIN_STACK_SIZE
	.align		4
.L_1:
        /*000c*/ 	.byte	0x04, 0x12
        /*000e*/ 	.short	(.L_3 - .L_2)
	.align		4
.L_2:
        /*0010*/ 	.word	index@(triton_poi_fused_relu_0)
        /*0014*/ 	.word	0x00000000


	//----- nvinfo : EIATTR_FRAME_SIZE
	.align		4
.L_3:
        /*0018*/ 	.byte	0x04, 0x11
        /*001a*/ 	.short	(.L_5 - .L_4)
	.align		4
.L_4:
        /*001c*/ 	.word	index@(triton_poi_fused_relu_0)
        /*0020*/ 	.word	0x00000000


	//----- nvinfo : EIATTR_MIN_STACK_SIZE
	.align		4
.L_5:
        /*0024*/ 	.byte	0x04, 0x12
        /*0026*/ 	.short	(.L_7 - .L_6)
	.align		4
.L_6:
        /*0028*/ 	.word	index@(triton_poi_fused_relu_0)
        /*002c*/ 	.word	0x00000000
.L_7:


//--------------------- .nv.info.triton_poi_fused_relu_0 --------------------------
	.section	.nv.info.triton_poi_fused_relu_0,"",@"SHT_CUDA_INFO"
	.sectionflags	@""
	.align	4


	//----- nvinfo : EIATTR_CUDA_API_VERSION
	.align		4
        /*0000*/ 	.byte	0x04, 0x37
        /*0002*/ 	.short	(.L_9 - .L_8)
.L_8:
        /*0004*/ 	.word	0x0000007c


	//----- nvinfo : EIATTR_KPARAM_INFO
	.align		4
.L_9:
        /*0008*/ 	.byte	0x04, 0x17
        /*000a*/ 	.short	(.L_11 - .L_10)
.L_10:
        /*000c*/ 	.word	0x00000000
        /*0010*/ 	.short	0x0002
        /*0012*/ 	.short	0x0010
        /*0014*/ 	.byte	0x00, 0xf0, 0x11, 0x00


	//----- nvinfo : EIATTR_KPARAM_INFO
	.align		4
.L_11:
        /*0018*/ 	.byte	0x04, 0x17
        /*001a*/ 	.short	(.L_13 - .L_12)
.L_12:
        /*001c*/ 	.word	0x00000000
        /*0020*/ 	.short	0x0001
        /*0022*/ 	.short	0x0008
        /*0024*/ 	.byte	0x00, 0xf4, 0x21, 0x00


	//----- nvinfo : EIATTR_KPARAM_INFO
	.align		4
.L_13:
        /*0028*/ 	.byte	0x04, 0x17
        /*002a*/ 	.short	(.L_15 - .L_14)
.L_14:
        /*002c*/ 	.word	0x00000000
        /*0030*/ 	.short	0x0000
        /*0032*/ 	.short	0x0000
        /*0034*/ 	.byte	0x00, 0xf4, 0x21, 0x00


	//----- nvinfo : EIATTR_SPARSE_MMA_MASK
	.align		4
.L_15:
        /*0038*/ 	.byte	0x03, 0x50
        /*003a*/ 	.short	0x0000


	//----- nvinfo : EIATTR_MAXREG_COUNT
	.align		4
        /*003c*/ 	.byte	0x03, 0x1b
        /*003e*/ 	.short	0x00ff


	//----- nvinfo : EIATTR_EXIT_INSTR_OFFSETS
	.align		4
        /*0040*/ 	.byte	0x04, 0x1c
        /*0042*/ 	.short	(.L_17 - .L_16)


	//   ....[0]....
.L_16:
        /*0044*/ 	.word	0x000001c0


	//   ....[1]....
        /*0048*/ 	.word	0x000001e0


	//----- nvinfo : EIATTR_REQNTID
	.align		4
.L_17:
        /*004c*/ 	.byte	0x04, 0x10
        /*004e*/ 	.short	(.L_19 - .L_18)
.L_18:
        /*0050*/ 	.word	0x00000080
        /*0054*/ 	.word	0x00000001
        /*0058*/ 	.word	0x00000001


	//----- nvinfo : EIATTR_CBANK_PARAM_SIZE
	.align		4
.L_19:
        /*005c*/ 	.byte	0x03, 0x19
        /*005e*/ 	.short	0x0014


	//----- nvinfo : EIATTR_PARAM_CBANK
	.align		4
        /*0060*/ 	.byte	0x04, 0x0a
        /*0062*/ 	.short	(.L_21 - .L_20)
	.align		4
.L_20:
        /*0064*/ 	.word	index@(.nv.constant0.triton_poi_fused_relu_0)
        /*0068*/ 	.short	0x0210
        /*006a*/ 	.short	0x0014


	//----- nvinfo : EIATTR_SW_WAR
	.align		4
.L_21:
        /*006c*/ 	.byte	0x04, 0x36
        /*006e*/ 	.short	(.L_23 - .L_22)
.L_22:
        /*0070*/ 	.word	0x00000008
.L_23:


//--------------------- .nv.callgraph             --------------------------
	.section	.nv.callgraph,"",@"SHT_CUDA_CALLGRAPH"
	.align	4
	.sectionentsize	8
	.align		4
        /*0000*/ 	.word	0x00000000
	.align		4
        /*0004*/ 	.word	0xffffffff
	.align		4
        /*0008*/ 	.word	0x00000000
	.align		4
        /*000c*/ 	.word	0xfffffffe
	.align		4
        /*0010*/ 	.word	0x00000000
	.align		4
        /*0014*/ 	.word	0xfffffffd
	.align		4
        /*0018*/ 	.word	0x00000000
	.align		4
        /*001c*/ 	.word	0xfffffffc


//--------------------- .text.triton_poi_fused_relu_0 --------------------------
	.section	.text.triton_poi_fused_relu_0,"ax",@progbits
	.align	128
        .global         triton_poi_fused_relu_0
        .type           triton_poi_fused_relu_0,@function
        .size           triton_poi_fused_relu_0,(.L_x_1 - triton_poi_fused_relu_0)
        .other          triton_poi_fused_relu_0,@"STO_CUDA_ENTRY STV_DEFAULT"
triton_poi_fused_relu_0:
.text.triton_poi_fused_relu_0:
[----:B------:R-:W0:Y:S02]  /*0000*/  LDC R1, c[0x0][0x28] ;  /* 0x00000a00ff017b82 */ /* 0x000e240000000800 */
[----:B------:R-:W1:Y:S01]  /*0010*/  S2R R0, SR_TID.X ;  /* 0x0000000000007919 */ /* 0x000e620000002100 */
[----:B------:R-:W2:Y:S01]  /*0020*/  LDC.64 R2, c[0x0][0x210] ;  /* 0x00008400ff027b82 */ /* 0x000ea20000000a00 */
[----:B------:R-:W-:Y:S01]  /*0030*/  ULDC.64 UR4, c[0x0][0x208] ;  /* 0x0000820000047ab9 */ /* 0x000fe20000000a00 */
[----:B------:R-:W3:Y:S06]  /*0040*/  S2R R7, SR_CTAID.X ;  /* 0x0000000000077919 */ /* 0x000eec0000002500 */
[----:B------:R-:W4:Y:S01]  /*0050*/  LDC.64 R4, c[0x0][0x218] ;  /* 0x00008600ff047b82 */ /* 0x000f220000000a00 */
[----:B-1----:R-:W-:Y:S01]  /*0060*/  IMAD.SHL.U32 R0, R0, 0x2, RZ ;  /* 0x0000000200007824 */ /* 0x002fe200078e00ff */
[----:B---3--:R-:W-:-:S04]  /*0070*/  SHF.R.S32.HI R6, RZ, 0x17, R7 ;  /* 0x00000017ff067819 */ /* 0x008fc80000011407 */
[----:B------:R-:W-:-:S05]  /*0080*/  LOP3.LUT R0, R0, 0xfe, RZ, 0xc0, !PT ;  /* 0x000000fe00007812 */ /* 0x000fca00078ec0ff */
[----:B------:R-:W-:Y:S01]  /*0090*/  IMAD R7, R7, 0x100, R0 ;  /* 0x0000010007077824 */ /* 0x000fe200078e0200 */
[----:B------:R-:W-:-:S03]  /*00a0*/  SGXT R0, R6, 0x1 ;  /* 0x000000010600781a */ /* 0x000fc60000000200 */
[C---:B--2---:R-:W-:Y:S01]  /*00b0*/  IMAD.WIDE R2, R7.reuse, 0x4, R2 ;  /* 0x0000000407027825 */ /* 0x044fe200078e0202 */
[----:B------:R-:W-:Y:S02]  /*00c0*/  LEA.HI R0, R0, R7, RZ, 0x6 ;  /* 0x0000000700007211 */ /* 0x000fe400078f30ff */
[----:B------:R-:W-:Y:S02]  /*00d0*/  ISETP.GE.AND P2, PT, R7, 0x100, PT ;  /* 0x000001000700780c */ /* 0x000fe40003f46270 */
[----:B------:R-:W-:Y:S02]  /*00e0*/  CS2R R6, SRZ ;  /* 0x0000000000067805 */ /* 0x000fe4000001ff00 */
[----:B------:R-:W-:Y:S01]  /*00f0*/  SHF.R.S32.HI R9, RZ, 0x6, R0 ;  /* 0x00000006ff097819 */ /* 0x000fe20000011400 */
[----:B------:R-:W-:-:S04]  /*0100*/  IMAD.MOV.U32 R0, RZ, RZ, RZ ;  /* 0x000000ffff007224 */ /* 0x000fc800078e00ff */
[----:B----4-:R-:W-:-:S04]  /*0110*/  IMAD.WIDE R4, R9, 0x4, R4 ;  /* 0x0000000409047825 */ /* 0x010fc800078e0204 */
[----:B------:R-:W-:Y:S01]  /*0120*/  IMAD.MOV.U32 R9, RZ, RZ, RZ ;  /* 0x000000ffff097224 */ /* 0x000fe200078e00ff */
[----:B------:R-:W2:Y:S05]  /*0130*/  @!P2 LDG.E.64 R6, desc[UR4][R2.64] ;  /* 0x000000040206a981 */ /* 0x000eaa000c1e1b00 */
[----:B------:R-:W2:Y:S04]  /*0140*/  @!P2 LDG.E.EL R9, desc[UR4][R4.64] ;  /* 0x000000040409a981 */ /* 0x000ea8000c2e1900 */
[----:B------:R-:W3:Y:S01]  /*0150*/  @!P2 LDG.E.EL R0, desc[UR4][R4.64] ;  /* 0x000000040400a981 */ /* 0x000ee2000c2e1900 */
[----:B--2---:R-:W-:Y:S01]  /*0160*/  FSETP.GEU.AND P0, PT, R6, -R9, PT ;  /* 0x800000090600720b */ /* 0x004fe20003f0e000 */
[----:B------:R-:W-:Y:S01]  /*0170*/  FADD R6, R9, R6 ;  /* 0x0000000609067221 */ /* 0x000fe20000000000 */
[----:B---3--:R-:W-:Y:S01]  /*0180*/  FADD R8, R0, R7 ;  /* 0x0000000700087221 */ /* 0x008fe20000000000 */
[----:B------:R-:W-:-:S03]  /*0190*/  FSETP.GEU.AND P1, PT, R7, -R0, PT ;  /* 0x800000000700720b */ /* 0x000fc60003f2e000 */
[----:B------:R-:W-:Y:S02]  /*01a0*/  FSEL R6, R6, RZ, P0 ;  /* 0x000000ff06067208 */ /* 0x000fe40000000000 */
[----:B------:R-:W-:Y:S01]  /*01b0*/  FSEL R7, R8, RZ, P1 ;  /* 0x000000ff08077208 */ /* 0x000fe20000800000 */
[----:B------:R-:W-:Y:S07]  /*01c0*/  @P2 EXIT ;  /* 0x000000000000294d */ /* 0x000fee0003800000 */
[----:B------:R-:W-:Y:S01]  /*01d0*/  STG.E.64 desc[UR4][R2.64], R6 ;  /* 0x0000000602007986 */ /* 0x000fe2000c101b04 */
[----:B------:R-:W-:Y:S05]  /*01e0*/  EXIT ;  /* 0x000000000000794d */ /* 0x000fea0003800000 */
.L_x_0:
[----:B------:R-:W-:-:S00]  /*01f0*/  BRA `(.L_x_0) ;  /* 0xfffffffc00fc7947 */ /* 0x000fc0000383ffff */
[----:B------:R-:W-:-:S00]  /*0200*/  NOP ;  /* 0x0000000000007918 */ /* 0x000fc00000000000 */
[----:B------:R-:W-:-:S00]  /*0210*/  NOP ;  /* 0x0000000000007918 */ /* 0x000fc00000000000 */
[----:B------:R-:W-:-:S00]  /*0220*/  NOP ;  /* 0x0000000000007918 */ /* 0x000fc00000000000 */
[----:B------:R-:W-:-:S00]  /*0230*/  NOP ;  /* 0x0000000000007918 */ /* 0x000fc00000000000 */
[----:B------:R-:W-:-:S00]  /*0240*/  NOP ;  /* 0x0000000000007918 */ /* 0x000fc00000000000 */
[----:B------:R-:W-:-:S00]  /*0250*/  NOP ;  /* 0x0000000000007918 */ /* 0x000fc00000000000 */
[----:B------:R-:W-:-:S00]  /*0260*/  NOP ;  /* 0x0000000000007918 */ /* 0x000fc00000000000 */
[----:B------:R-:W-:-:S00]  /*0270*/  NOP ;  /* 0x0000000000007918 */ /* 0x000fc00000000000 */
.L_x_1:


//--------------------- .nv.constant0.triton_poi_fused_relu_0 --------------------------
	.section	.nv.constant0.triton_poi_fused_relu_0,"a",@progbits
	.sectionflags	@""
	.align	4
.nv.constant0.triton_poi_fused_relu_0:
	.zero		548
